//
// Generated by NVIDIA NVVM Compiler
//
// Compiler Build ID: CL-36424714
// Cuda compilation tools, release 13.0, V13.0.88
// Based on NVVM 20.0.0
//

.version 9.0
.target sm_100
.address_size 64

	// .globl	_Z7add_oneRi

.visible .entry _Z7add_oneRi(
	.param .u64 .ptr .align 1 _Z7add_oneRi_param_0
)
{
	.reg .b32 	%r<3>;
	.reg .b64 	%rd<3>;

	ld.param.u64 	%rd1, [_Z7add_oneRi_param_0];
	cvta.to.global.u64 	%rd2, %rd1;
	ld.global.u32 	%r1, [%rd2];
	add.s32 	%r2, %r1, 1;
	st.global.u32 	[%rd2], %r2;
	ret;

}


// ===== COMPILED SASS (sm_100) =====

	.target	sm_100

	.elftype	@"ET_EXEC"


//--------------------- .note.nv.tkinfo           --------------------------
	.section	.note.nv.tkinfo,"",@"SHT_NOTE"
	.sectionflags	@"SHF_NOTE_NV_TKINFO"
	.tkinfo
        /*0018*/ 	.word	0x00000002
        /*0030*/ 	.string	""
        /*0030*/ 	.string	"ptxas"
        /*0030*/ 	.string	"Cuda compilation tools, release 13.0, V13.0.88"
        /*0030*/ 	.string	"Build cuda_13.0.r13.0/compiler.36424714_0"
        /*0030*/ 	.string	"-arch sm_100 -m 64 "



//--------------------- .note.nv.cuinfo           --------------------------
	.section	.note.nv.cuinfo,"",@"SHT_NOTE"
	.sectionflags	@"SHF_NOTE_NV_CUINFO"
        /*0018*/ 	.short	0x0002
        /*001a*/ 	.short	0x0064
        /*001c*/ 	.short	0x0082
	.zero		2


//--------------------- .nv.info                  --------------------------
	.section	.nv.info,"",@"SHT_CUDA_INFO"
	.align	4


	//----- nvinfo : EIATTR_REGCOUNT
	.align		4
        /*0000*/ 	.byte	0x04, 0x2f
        /*0002*/ 	.short	(.L_1 - .L_0)
	.align		4
.L_0:
        /*0004*/ 	.word	index@(_Z7add_oneRi)
        /*0008*/ 	.word	0x00000008


	//----- nvinfo : EIATTR_FRAME_SIZE
	.align		4
.L_1:
        /*000c*/ 	.byte	0x04, 0x11
        /*000e*/ 	.short	(.L_3 - .L_2)
	.align		4
.L_2:
        /*0010*/ 	.word	index@(_Z7add_oneRi)
        /*0014*/ 	.word	0x00000000


	//----- nvinfo : EIATTR_MIN_STACK_SIZE
	.align		4
.L_3:
        /*0018*/ 	.byte	0x04, 0x12
        /*001a*/ 	.short	(.L_5 - .L_4)
	.align		4
.L_4:
        /*001c*/ 	.word	index@(_Z7add_oneRi)
        /*0020*/ 	.word	0x00000000
.L_5:


//--------------------- .nv.compat                --------------------------
	.section	.nv.compat,"",@"SHT_CUDA_COMPAT_INFO"
	.align	4
        /*0000*/ 	.byte	0x02, 0x09, 0x00, 0x00, 0x02, 0x02, 0x01, 0x00, 0x02, 0x05, 0x05, 0x00, 0x03, 0x07, 0x01, 0x01
        /*0010*/ 	.byte	0x02, 0x03, 0x00, 0x00, 0x02, 0x06, 0x01, 0x00, 0x04, 0x0b, 0x08, 0x00, 0x09, 0x00, 0x00, 0x00
        /*0020*/ 	.byte	0x00, 0x00, 0x00, 0x00


//--------------------- .nv.info._Z7add_oneRi     --------------------------
	.section	.nv.info._Z7add_oneRi,"",@"SHT_CUDA_INFO"
	.sectionflags	@""
	.align	4


	//----- nvinfo : EIATTR_CUDA_API_VERSION
	.align		4
        /*0000*/ 	.byte	0x04, 0x37
        /*0002*/ 	.short	(.L_7 - .L_6)
.L_6:
        /*0004*/ 	.word	0x00000082


	//----- nvinfo : EIATTR_KPARAM_INFO
	.align		4
.L_7:
        /*0008*/ 	.byte	0x04, 0x17
        /*000a*/ 	.short	(.L_9 - .L_8)
.L_8:
        /*000c*/ 	.word	0x00000000
        /*0010*/ 	.short	0x0000
        /*0012*/ 	.short	0x0000
        /*0014*/ 	.byte	0x00, 0xf5, 0x21, 0x00


	//----- nvinfo : EIATTR_SPARSE_MMA_MASK
	.align		4
.L_9:
        /*0018*/ 	.byte	0x03, 0x50
        /*001a*/ 	.short	0x0000


	//----- nvinfo : EIATTR_MAXREG_COUNT
	.align		4
        /*001c*/ 	.byte	0x03, 0x1b
        /*001e*/ 	.short	0x00ff


	//----- nvinfo : EIATTR_MERCURY_ISA_VERSION
	.align		4
        /*0020*/ 	.byte	0x03, 0x5f
        /*0022*/ 	.short	0x0101


	//----- nvinfo : EIATTR_VRC_CTA_INIT_COUNT
	.align		4
        /*0024*/ 	.byte	0x02, 0x4a
	.zero		1
	.zero		1


	//----- nvinfo : EIATTR_EXIT_INSTR_OFFSETS
	.align		4
        /*0028*/ 	.byte	0x04, 0x1c
        /*002a*/ 	.short	(.L_11 - .L_10)


	//   ....[0]....
.L_10:
        /*002c*/ 	.word	0x00000060


	//----- nvinfo : EIATTR_CBANK_PARAM_SIZE
	.align		4
.L_11:
        /*0030*/ 	.byte	0x03, 0x19
        /*0032*/ 	.short	0x0008


	//----- nvinfo : EIATTR_PARAM_CBANK
	.align		4
        /*0034*/ 	.byte	0x04, 0x0a
        /*0036*/ 	.short	(.L_13 - .L_12)
	.align		4
.L_12:
        /*0038*/ 	.word	index@(.nv.constant0._Z7add_oneRi)
        /*003c*/ 	.short	0x0380
        /*003e*/ 	.short	0x0008


	//----- nvinfo : EIATTR_SW_WAR
	.align		4
.L_13:
        /*0040*/ 	.byte	0x04, 0x36
        /*0042*/ 	.short	(.L_15 - .L_14)
.L_14:
        /*0044*/ 	.word	0x00000008
.L_15:


//--------------------- .nv.callgraph             --------------------------
	.section	.nv.callgraph,"",@"SHT_CUDA_CALLGRAPH"
	.align	4
	.sectionentsize	8
	.align		4
        /*0000*/ 	.word	0x00000000
	.align		4
        /*0004*/ 	.word	0xffffffff
	.align		4
        /*0008*/ 	.word	0x00000000
	.align		4
        /*000c*/ 	.word	0xfffffffe
	.align		4
        /*0010*/ 	.word	0x00000000
	.align		4
        /*0014*/ 	.word	0xfffffffd
	.align		4
        /*0018*/ 	.word	0x00000000
	.align		4
        /*001c*/ 	.word	0xfffffffc


//--------------------- .text._Z7add_oneRi        --------------------------
	.section	.text._Z7add_oneRi,"ax",@progbits
	.align	128
        .global         _Z7add_oneRi
        .type           _Z7add_oneRi,@function
        .size           _Z7add_oneRi,(.L_x_1 - _Z7add_oneRi)
        .other          _Z7add_oneRi,@"STO_CUDA_ENTRY STV_DEFAULT"
_Z7add_oneRi:
.text._Z7add_oneRi:
[----:B------:R-:W-:Y:S08]  /*0000*/  LDC R1, c[0x0][0x37c] ;  /* 0x0000df00ff017b82 */ /* 0x000ff00000000800 */
[----:B------:R-:W0:Y:S01]  /*0010*/  LDC.64 R2, c[0x0][0x380] ;  /* 0x0000e000ff027b82 */ /* 0x000e220000000a00 */
[----:B------:R-:W0:Y:S02]  /*0020*/  LDCU.64 UR4, c[0x0][0x358] ;  /* 0x00006b00ff0477ac */ /* 0x000e240008000a00 */
[----:B0-----:R-:W2:Y:S02]  /*0030*/  LDG.E R0, desc[UR4][R2.64] ;  /* 0x0000000402007981 */ /* 0x001ea4000c1e1900 */
[----:B--2---:R-:W-:-:S05]  /*0040*/  IADD3 R5, PT, PT, R0, 0x1, RZ ;  /* 0x0000000100057810 */ /* 0x004fca0007ffe0ff */
[----:B------:R-:W-:Y:S01]  /*0050*/  STG.E desc[UR4][R2.64], R5 ;  /* 0x0000000502007986 */ /* 0x000fe2000c101904 */
[----:B------:R-:W-:Y:S05]  /*0060*/  EXIT ;  /* 0x000000000000794d */ /* 0x000fea0003800000 */
.L_x_0:
[----:B------:R-:W-:-:S00]  /*0070*/  BRA `(.L_x_0) ;  /* 0xfffffffc00fc7947 */ /* 0x000fc0000383ffff */
[----:B------:R-:W-:-:S00]  /*0080*/  NOP ;  /* 0x0000000000007918 */ /* 0x000fc00000000000 */
[----:B------:R-:W-:-:S00]  /*0090*/  NOP ;  /* 0x0000000000007918 */ /* 0x000fc00000000000 */
[----:B------:R-:W-:-:S00]  /*00a0*/  NOP ;  /* 0x0000000000007918 */ /* 0x000fc00000000000 */
[----:B------:R-:W-:-:S00]  /*00b0*/  NOP ;  /* 0x0000000000007918 */ /* 0x000fc00000000000 */
[----:B------:R-:W-:-:S00]  /*00c0*/  NOP ;  /* 0x0000000000007918 */ /* 0x000fc00000000000 */
[----:B------:R-:W-:-:S00]  /*00d0*/  NOP ;  /* 0x0000000000007918 */ /* 0x000fc00000000000 */
[----:B------:R-:W-:-:S00]  /*00e0*/  NOP ;  /* 0x0000000000007918 */ /* 0x000fc00000000000 */
[----:B------:R-:W-:-:S00]  /*00f0*/  NOP ;  /* 0x0000000000007918 */ /* 0x000fc00000000000 */
.L_x_1:


//--------------------- .nv.shared.reserved.0     --------------------------
	.section	.nv.shared.reserved.0,"aw",@nobits
	.weak		__nv_reservedSMEM_offset_0_alias
	.size		__nv_reservedSMEM_offset_0_alias, 0, 64
	.other		__nv_reservedSMEM_offset_0_alias,@"STO_CUDA_RESERVED_SHARED STV_DEFAULT"
__nv_reservedSMEM_offset_0_alias:
	.zero		0
	.zero		64


//--------------------- .nv.constant0._Z7add_oneRi --------------------------
	.section	.nv.constant0._Z7add_oneRi,"a",@progbits
	.sectionflags	@""
	.align	4
.nv.constant0._Z7add_oneRi:
	.zero		904


//--------------------- SYMBOLS --------------------------

	.type		.nv.reservedSmem.offset0,@object
	.size		.nv.reservedSmem.offset0,0x4
